//
// Generated by NVIDIA NVVM Compiler
//
// Compiler Build ID: CL-36424714
// Cuda compilation tools, release 13.0, V13.0.88
// Based on NVVM 20.0.0
//

.version 9.0
.target sm_100
.address_size 64

	// .globl	_Z11SobelKernelPhii

.visible .entry _Z11SobelKernelPhii(
	.param .u64 .ptr .align 1 _Z11SobelKernelPhii_param_0,
	.param .u32 _Z11SobelKernelPhii_param_1,
	.param .u32 _Z11SobelKernelPhii_param_2
)
{
	.reg .pred 	%p<30>;
	.reg .b16 	%rs<6>;
	.reg .b32 	%r<70>;
	.reg .b64 	%rd<9>;

	ld.param.u64 	%rd5, [_Z11SobelKernelPhii_param_0];
	ld.param.u32 	%r30, [_Z11SobelKernelPhii_param_1];
	ld.param.u32 	%r29, [_Z11SobelKernelPhii_param_2];
	cvta.to.global.u64 	%rd1, %rd5;
	mov.u32 	%r31, %ctaid.x;
	mov.u32 	%r32, %ntid.x;
	mov.u32 	%r33, %tid.x;
	mad.lo.s32 	%r1, %r31, %r32, %r33;
	mov.u32 	%r34, %ctaid.y;
	mov.u32 	%r35, %ntid.y;
	mov.u32 	%r36, %tid.y;
	mad.lo.s32 	%r37, %r34, %r35, %r36;
	mul.lo.s32 	%r3, %r29, %r37;
	setp.ge.s32 	%p3, %r1, %r29;
	setp.ge.s32 	%p4, %r37, %r30;
	or.pred  	%p5, %p3, %p4;
	@%p5 bra 	$L__BB0_18;
	setp.eq.s32 	%p6, %r37, 0;
	sub.s32 	%r39, %r3, %r29;
	setp.lt.s32 	%p7, %r1, 1;
	add.s32 	%r40, %r1, %r39;
	add.s32 	%r4, %r40, -1;
	mul.lo.s32 	%r41, %r4, 3;
	cvt.s64.s32 	%rd6, %r41;
	add.s64 	%rd2, %rd1, %rd6;
	mov.b32 	%r61, 0;
	or.pred  	%p8, %p7, %p6;
	@%p8 bra 	$L__BB0_3;
	ld.global.u8 	%r42, [%rd2];
	neg.s32 	%r61, %r42;
$L__BB0_3:
	setp.eq.s32 	%p9, %r37, 0;
	setp.lt.s32 	%p10, %r1, 0;
	or.pred  	%p11, %p10, %p9;
	mov.u32 	%r62, %r61;
	@%p11 bra 	$L__BB0_5;
	ld.global.u8 	%rs1, [%rd2+3];
	mul.wide.u16 	%r43, %rs1, 2;
	sub.s32 	%r62, %r61, %r43;
$L__BB0_5:
	setp.eq.s32 	%p12, %r37, 0;
	add.s32 	%r44, %r1, 1;
	setp.gt.s32 	%p13, %r1, -2;
	setp.lt.s32 	%p14, %r44, %r29;
	and.pred  	%p1, %p13, %p14;
	not.pred 	%p15, %p1;
	or.pred  	%p16, %p15, %p12;
	@%p16 bra 	$L__BB0_7;
	ld.global.u8 	%r45, [%rd2+6];
	add.s32 	%r61, %r61, %r45;
	sub.s32 	%r62, %r62, %r45;
$L__BB0_7:
	setp.gt.s32 	%p17, %r1, 0;
	setp.le.s32 	%p18, %r1, %r29;
	and.pred  	%p2, %p17, %p18;
	add.s32 	%r46, %r3, %r1;
	mad.lo.s32 	%r47, %r46, 3, -3;
	cvt.s64.s32 	%rd7, %r47;
	add.s64 	%rd3, %rd1, %rd7;
	not.pred 	%p19, %p2;
	@%p19 bra 	$L__BB0_9;
	ld.global.u8 	%rs2, [%rd3];
	mul.wide.u16 	%r48, %rs2, 2;
	sub.s32 	%r61, %r61, %r48;
$L__BB0_9:
	@%p15 bra 	$L__BB0_11;
	ld.global.u8 	%rs3, [%rd3+6];
	mul.wide.u16 	%r49, %rs3, 2;
	add.s32 	%r61, %r49, %r61;
$L__BB0_11:
	add.s32 	%r17, %r37, 1;
	setp.ge.u32 	%p21, %r17, %r30;
	shl.b32 	%r50, %r29, 1;
	add.s32 	%r51, %r4, %r50;
	mul.lo.s32 	%r52, %r51, 3;
	cvt.s64.s32 	%rd8, %r52;
	add.s64 	%rd4, %rd1, %rd8;
	or.pred  	%p23, %p19, %p21;
	@%p23 bra 	$L__BB0_13;
	ld.global.u8 	%r53, [%rd4];
	sub.s32 	%r61, %r61, %r53;
	add.s32 	%r62, %r62, %r53;
$L__BB0_13:
	setp.ge.u32 	%p24, %r17, %r30;
	setp.lt.s32 	%p25, %r1, 0;
	or.pred  	%p26, %p25, %p24;
	@%p26 bra 	$L__BB0_15;
	ld.global.u8 	%rs4, [%rd4+3];
	mul.wide.u16 	%r54, %rs4, 2;
	add.s32 	%r62, %r54, %r62;
$L__BB0_15:
	setp.ge.u32 	%p27, %r17, %r30;
	or.pred  	%p29, %p15, %p27;
	@%p29 bra 	$L__BB0_17;
	ld.global.u8 	%r55, [%rd4+6];
	add.s32 	%r61, %r61, %r55;
	add.s32 	%r62, %r62, %r55;
$L__BB0_17:
	abs.s32 	%r56, %r61;
	abs.s32 	%r57, %r62;
	add.s32 	%r58, %r57, %r56;
	cvt.u16.u32 	%rs5, %r58;
	st.global.u8 	[%rd3+3], %rs5;
	st.global.u8 	[%rd3+4], %rs5;
	st.global.u8 	[%rd3+5], %rs5;
$L__BB0_18:
	ret;

}


// ===== COMPILED SASS (sm_100) =====

	.target	sm_100

	.elftype	@"ET_EXEC"


//--------------------- .note.nv.tkinfo           --------------------------
	.section	.note.nv.tkinfo,"",@"SHT_NOTE"
	.sectionflags	@"SHF_NOTE_NV_TKINFO"
	.tkinfo
        /*0018*/ 	.word	0x00000002
        /*0030*/ 	.string	""
        /*0030*/ 	.string	"ptxas"
        /*0030*/ 	.string	"Cuda compilation tools, release 13.0, V13.0.88"
        /*0030*/ 	.string	"Build cuda_13.0.r13.0/compiler.36424714_0"
        /*0030*/ 	.string	"-arch sm_100 -m 64 "



//--------------------- .note.nv.cuinfo           --------------------------
	.section	.note.nv.cuinfo,"",@"SHT_NOTE"
	.sectionflags	@"SHF_NOTE_NV_CUINFO"
        /*0018*/ 	.short	0x0002
        /*001a*/ 	.short	0x0064
        /*001c*/ 	.short	0x0082
	.zero		2


//--------------------- .nv.info                  --------------------------
	.section	.nv.info,"",@"SHT_CUDA_INFO"
	.align	4


	//----- nvinfo : EIATTR_REGCOUNT
	.align		4
        /*0000*/ 	.byte	0x04, 0x2f
        /*0002*/ 	.short	(.L_1 - .L_0)
	.align		4
.L_0:
        /*0004*/ 	.word	index@(_Z11SobelKernelPhii)
        /*0008*/ 	.word	0x00000012


	//----- nvinfo : EIATTR_FRAME_SIZE
	.align		4
.L_1:
        /*000c*/ 	.byte	0x04, 0x11
        /*000e*/ 	.short	(.L_3 - .L_2)
	.align		4
.L_2:
        /*0010*/ 	.word	index@(_Z11SobelKernelPhii)
        /*0014*/ 	.word	0x00000000


	//----- nvinfo : EIATTR_MIN_STACK_SIZE
	.align		4
.L_3:
        /*0018*/ 	.byte	0x04, 0x12
        /*001a*/ 	.short	(.L_5 - .L_4)
	.align		4
.L_4:
        /*001c*/ 	.word	index@(_Z11SobelKernelPhii)
        /*0020*/ 	.word	0x00000000
.L_5:


//--------------------- .nv.compat                --------------------------
	.section	.nv.compat,"",@"SHT_CUDA_COMPAT_INFO"
	.align	4
        /*0000*/ 	.byte	0x02, 0x09, 0x00, 0x00, 0x02, 0x02, 0x01, 0x00, 0x02, 0x05, 0x05, 0x00, 0x03, 0x07, 0x01, 0x01
        /*0010*/ 	.byte	0x02, 0x03, 0x00, 0x00, 0x02, 0x06, 0x01, 0x00, 0x04, 0x0b, 0x08, 0x00, 0x09, 0x00, 0x00, 0x00
        /*0020*/ 	.byte	0x00, 0x00, 0x00, 0x00


//--------------------- .nv.info._Z11SobelKernelPhii --------------------------
	.section	.nv.info._Z11SobelKernelPhii,"",@"SHT_CUDA_INFO"
	.sectionflags	@""
	.align	4


	//----- nvinfo : EIATTR_CUDA_API_VERSION
	.align		4
        /*0000*/ 	.byte	0x04, 0x37
        /*0002*/ 	.short	(.L_7 - .L_6)
.L_6:
        /*0004*/ 	.word	0x00000082


	//----- nvinfo : EIATTR_KPARAM_INFO
	.align		4
.L_7:
        /*0008*/ 	.byte	0x04, 0x17
        /*000a*/ 	.short	(.L_9 - .L_8)
.L_8:
        /*000c*/ 	.word	0x00000000
        /*0010*/ 	.short	0x0002
        /*0012*/ 	.short	0x000c
        /*0014*/ 	.byte	0x00, 0xf0, 0x11, 0x00


	//----- nvinfo : EIATTR_KPARAM_INFO
	.align		4
.L_9:
        /*0018*/ 	.byte	0x04, 0x17
        /*001a*/ 	.short	(.L_11 - .L_10)
.L_10:
        /*001c*/ 	.word	0x00000000
        /*0020*/ 	.short	0x0001
        /*0022*/ 	.short	0x0008
        /*0024*/ 	.byte	0x00, 0xf0, 0x11, 0x00


	//----- nvinfo : EIATTR_KPARAM_INFO
	.align		4
.L_11:
        /*0028*/ 	.byte	0x04, 0x17
        /*002a*/ 	.short	(.L_13 - .L_12)
.L_12:
        /*002c*/ 	.word	0x00000000
        /*0030*/ 	.short	0x0000
        /*0032*/ 	.short	0x0000
        /*0034*/ 	.byte	0x00, 0xf5, 0x21, 0x00


	//----- nvinfo : EIATTR_SPARSE_MMA_MASK
	.align		4
.L_13:
        /*0038*/ 	.byte	0x03, 0x50
        /*003a*/ 	.short	0x0000


	//----- nvinfo : EIATTR_MAXREG_COUNT
	.align		4
        /*003c*/ 	.byte	0x03, 0x1b
        /*003e*/ 	.short	0x00ff


	//----- nvinfo : EIATTR_MERCURY_ISA_VERSION
	.align		4
        /*0040*/ 	.byte	0x03, 0x5f
        /*0042*/ 	.short	0x0101


	//----- nvinfo : EIATTR_VRC_CTA_INIT_COUNT
	.align		4
        /*0044*/ 	.byte	0x02, 0x4a
	.zero		1
	.zero		1


	//----- nvinfo : EIATTR_EXIT_INSTR_OFFSETS
	.align		4
        /*0048*/ 	.byte	0x04, 0x1c
        /*004a*/ 	.short	(.L_15 - .L_14)


	//   ....[0]....
.L_14:
        /*004c*/ 	.word	0x000000c0


	//   ....[1]....
        /*0050*/ 	.word	0x00000490


	//----- nvinfo : EIATTR_CBANK_PARAM_SIZE
	.align		4
.L_15:
        /*0054*/ 	.byte	0x03, 0x19
        /*0056*/ 	.short	0x0010


	//----- nvinfo : EIATTR_PARAM_CBANK
	.align		4
        /*0058*/ 	.byte	0x04, 0x0a
        /*005a*/ 	.short	(.L_17 - .L_16)
	.align		4
.L_16:
        /*005c*/ 	.word	index@(.nv.constant0._Z11SobelKernelPhii)
        /*0060*/ 	.short	0x0380
        /*0062*/ 	.short	0x0010


	//----- nvinfo : EIATTR_SW_WAR
	.align		4
.L_17:
        /*0064*/ 	.byte	0x04, 0x36
        /*0066*/ 	.short	(.L_19 - .L_18)
.L_18:
        /*0068*/ 	.word	0x00000008
.L_19:


//--------------------- .nv.callgraph             --------------------------
	.section	.nv.callgraph,"",@"SHT_CUDA_CALLGRAPH"
	.align	4
	.sectionentsize	8
	.align		4
        /*0000*/ 	.word	0x00000000
	.align		4
        /*0004*/ 	.word	0xffffffff
	.align		4
        /*0008*/ 	.word	0x00000000
	.align		4
        /*000c*/ 	.word	0xfffffffe
	.align		4
        /*0010*/ 	.word	0x00000000
	.align		4
        /*0014*/ 	.word	0xfffffffd
	.align		4
        /*0018*/ 	.word	0x00000000
	.align		4
        /*001c*/ 	.word	0xfffffffc


//--------------------- .text._Z11SobelKernelPhii --------------------------
	.section	.text._Z11SobelKernelPhii,"ax",@progbits
	.align	128
        .global         _Z11SobelKernelPhii
        .type           _Z11SobelKernelPhii,@function
        .size           _Z11SobelKernelPhii,(.L_x_1 - _Z11SobelKernelPhii)
        .other          _Z11SobelKernelPhii,@"STO_CUDA_ENTRY STV_DEFAULT"
_Z11SobelKernelPhii:
.text._Z11SobelKernelPhii:
[----:B------:R-:W-:Y:S01]  /*0000*/  LDC R1, c[0x0][0x37c] ;  /* 0x0000df00ff017b82 */ /* 0x000fe20000000800 */
[----:B------:R-:W0:Y:S07]  /*0010*/  S2R R7, SR_TID.Y ;  /* 0x0000000000077919 */ /* 0x000e2e0000002200 */
[----:B------:R-:W1:Y:S01]  /*0020*/  LDC R0, c[0x0][0x360] ;  /* 0x0000d800ff007b82 */ /* 0x000e620000000800 */
[----:B------:R-:W1:Y:S07]  /*0030*/  S2R R5, SR_TID.X ;  /* 0x0000000000057919 */ /* 0x000e6e0000002100 */
[----:B------:R-:W0:Y:S08]  /*0040*/  S2UR UR5, SR_CTAID.Y ;  /* 0x00000000000579c3 */ /* 0x000e300000002600 */
[----:B------:R-:W0:Y:S08]  /*0050*/  LDC R6, c[0x0][0x364] ;  /* 0x0000d900ff067b82 */ /* 0x000e300000000800 */
[----:B------:R-:W1:Y:S08]  /*0060*/  S2UR UR4, SR_CTAID.X ;  /* 0x00000000000479c3 */ /* 0x000e700000002500 */
[----:B------:R-:W2:Y:S01]  /*0070*/  LDC.64 R2, c[0x0][0x388] ;  /* 0x0000e200ff027b82 */ /* 0x000ea20000000a00 */
[----:B0-----:R-:W-:-:S02]  /*0080*/  IMAD R6, R6, UR5, R7 ;  /* 0x0000000506067c24 */ /* 0x001fc4000f8e0207 */
[----:B-1----:R-:W-:-:S03]  /*0090*/  IMAD R0, R0, UR4, R5 ;  /* 0x0000000400007c24 */ /* 0x002fc6000f8e0205 */
[----:B--2---:R-:W-:-:S04]  /*00a0*/  ISETP.GE.AND P0, PT, R6, R2, PT ;  /* 0x000000020600720c */ /* 0x004fc80003f06270 */
[----:B------:R-:W-:-:S13]  /*00b0*/  ISETP.GE.OR P0, PT, R0, R3, P0 ;  /* 0x000000030000720c */ /* 0x000fda0000706670 */
[----:B------:R-:W-:Y:S05]  /*00c0*/  @P0 EXIT ;  /* 0x000000000000094d */ /* 0x000fea0003800000 */
[----:B------:R-:W0:Y:S01]  /*00d0*/  LDCU.64 UR6, c[0x0][0x380] ;  /* 0x00007000ff0677ac */ /* 0x000e220008000a00 */
[C---:B------:R-:W-:Y:S01]  /*00e0*/  IMAD R5, R6.reuse, R3, -R3 ;  /* 0x0000000306057224 */ /* 0x040fe200078e0a03 */
[----:B------:R-:W-:Y:S01]  /*00f0*/  ISETP.NE.AND P0, PT, R6, RZ, PT ;  /* 0x000000ff0600720c */ /* 0x000fe20003f05270 */
[----:B------:R-:W-:Y:S01]  /*0100*/  IMAD.MOV.U32 R9, RZ, RZ, 0x3 ;  /* 0x00000003ff097424 */ /* 0x000fe200078e00ff */
[----:B------:R-:W1:Y:S01]  /*0110*/  LDCU.64 UR4, c[0x0][0x358] ;  /* 0x00006b00ff0477ac */ /* 0x000e620008000a00 */
[C---:B------:R-:W-:Y:S01]  /*0120*/  IMAD.IADD R7, R0.reuse, 0x1, R5 ;  /* 0x0000000100077824 */ /* 0x040fe200078e0205 */
[----:B------:R-:W-:-:S03]  /*0130*/  ISETP.LT.OR P6, PT, R0, 0x1, !P0 ;  /* 0x000000010000780c */ /* 0x000fc600047c1670 */
[----:B------:R-:W-:-:S05]  /*0140*/  IMAD R5, R7, R9, -0x3 ;  /* 0xfffffffd07057424 */ /* 0x000fca00078e0209 */
[----:B0-----:R-:W-:-:S04]  /*0150*/  IADD3 R4, P1, PT, R5, UR6, RZ ;  /* 0x0000000605047c10 */ /* 0x001fc8000ff3e0ff */
[----:B------:R-:W-:-:S05]  /*0160*/  LEA.HI.X.SX32 R5, R5, UR7, 0x1, P1 ;  /* 0x0000000705057c11 */ /* 0x000fca00088f0eff */
[----:B-1----:R-:W2:Y:S01]  /*0170*/  @!P6 LDG.E.U8 R10, desc[UR4][R4.64] ;  /* 0x00000004040ae981 */ /* 0x002ea2000c1e1100 */
[C---:B------:R-:W-:Y:S01]  /*0180*/  VIADD R8, R0.reuse, 0x1 ;  /* 0x0000000100087836 */ /* 0x040fe20000000000 */
[C---:B------:R-:W-:Y:S02]  /*0190*/  ISETP.LT.OR P0, PT, R0.reuse, RZ, !P0 ;  /* 0x000000ff0000720c */ /* 0x040fe40004701670 */
[-C--:B------:R-:W-:Y:S02]  /*01a0*/  ISETP.GT.AND P2, PT, R0, R3.reuse, PT ;  /* 0x000000030000720c */ /* 0x080fe40003f44270 */
[-C--:B------:R-:W-:Y:S01]  /*01b0*/  ISETP.GE.AND P1, PT, R8, R3.reuse, PT ;  /* 0x000000030800720c */ /* 0x080fe20003f26270 */
[C---:B------:R-:W-:Y:S01]  /*01c0*/  IMAD R8, R6.reuse, R3, R0 ;  /* 0x0000000306087224 */ /* 0x040fe200078e0200 */
[----:B------:R-:W-:Y:S02]  /*01d0*/  IADD3 R13, PT, PT, R6, 0x1, RZ ;  /* 0x00000001060d7810 */ /* 0x000fe40007ffe0ff */
[----:B------:R-:W-:Y:S01]  /*01e0*/  ISETP.GT.AND P1, PT, R0, -0x2, !P1 ;  /* 0xfffffffe0000780c */ /* 0x000fe20004f24270 */
[----:B------:R-:W-:Y:S01]  /*01f0*/  IMAD R9, R8, R9, -0x3 ;  /* 0xfffffffd08097424 */ /* 0x000fe200078e0209 */
[----:B------:R-:W-:Y:S01]  /*0200*/  ISETP.GT.AND P2, PT, R0, RZ, !P2 ;  /* 0x000000ff0000720c */ /* 0x000fe20005744270 */
[----:B------:R-:W-:Y:S01]  /*0210*/  VIADD R8, R7, 0xffffffff ;  /* 0xffffffff07087836 */ /* 0x000fe20000000000 */
[----:B------:R-:W-:-:S02]  /*0220*/  ISETP.EQ.OR P5, PT, R6, RZ, !P1 ;  /* 0x000000ff0600720c */ /* 0x000fc40004fa2670 */
[----:B------:R-:W-:Y:S01]  /*0230*/  IADD3 R6, P4, PT, R9, UR6, RZ ;  /* 0x0000000609067c10 */ /* 0x000fe2000ff9e0ff */
[----:B------:R-:W-:Y:S01]  /*0240*/  IMAD R8, R3, 0x2, R8 ;  /* 0x0000000203087824 */ /* 0x000fe200078e0208 */
[----:B------:R-:W-:Y:S01]  /*0250*/  ISETP.GE.U32.AND P3, PT, R13, R2, PT ;  /* 0x000000020d00720c */ /* 0x000fe20003f66070 */
[----:B------:R-:W-:Y:S01]  /*0260*/  IMAD.MOV.U32 R3, RZ, RZ, RZ ;  /* 0x000000ffff037224 */ /* 0x000fe200078e00ff */
[----:B------:R-:W-:Y:S01]  /*0270*/  LEA.HI.X.SX32 R7, R9, UR7, 0x1, P4 ;  /* 0x0000000709077c11 */ /* 0x000fe2000a0f0eff */
[----:B------:R-:W-:Y:S01]  /*0280*/  IMAD R12, R8, 0x3, RZ ;  /* 0x00000003080c7824 */ /* 0x000fe200078e02ff */
[----:B------:R-:W-:-:S04]  /*0290*/  ISETP.LT.OR P3, PT, R0, RZ, P3 ;  /* 0x000000ff0000720c */ /* 0x000fc80001f61670 */
[C---:B------:R-:W-:Y:S01]  /*02a0*/  IADD3 R8, P4, PT, R12.reuse, UR6, RZ ;  /* 0x000000060c087c10 */ /* 0x040fe2000ff9e0ff */
[----:B------:R-:W3:Y:S03]  /*02b0*/  @!P5 LDG.E.U8 R11, desc[UR4][R4.64+0x6] ;  /* 0x00000604040bd981 */ /* 0x000ee6000c1e1100 */
[----:B------:R-:W-:Y:S02]  /*02c0*/  LEA.HI.X.SX32 R9, R12, UR7, 0x1, P4 ;  /* 0x000000070c097c11 */ /* 0x000fe4000a0f0eff */
[CC--:B------:R-:W-:Y:S01]  /*02d0*/  ISETP.GE.U32.OR P4, PT, R13.reuse, R2.reuse, !P1 ;  /* 0x000000020d00720c */ /* 0x0c0fe20004f86470 */
[----:B------:R-:W4:Y:S04]  /*02e0*/  @P1 LDG.E.U8 R12, desc[UR4][R6.64+0x6] ;  /* 0x00000604060c1981 */ /* 0x000f28000c1e1100 */
[----:B------:R-:W5:Y:S08]  /*02f0*/  @!P3 LDG.E.U8 R15, desc[UR4][R8.64+0x3] ;  /* 0x00000304080fb981 */ /* 0x000f70000c1e1100 */
[----:B------:R-:W5:Y:S01]  /*0300*/  @!P4 LDG.E.U8 R14, desc[UR4][R8.64+0x6] ;  /* 0x00000604080ec981 */ /* 0x000f62000c1e1100 */
[----:B--2---:R-:W-:Y:S01]  /*0310*/  @!P6 IMAD.MOV R3, RZ, RZ, -R10 ;  /* 0x000000ffff03e224 */ /* 0x004fe200078e0a0a */
[----:B------:R-:W-:-:S02]  /*0320*/  ISETP.GE.U32.OR P6, PT, R13, R2, !P2 ;  /* 0x000000020d00720c */ /* 0x000fc400057c6470 */
[----:B------:R-:W2:Y:S04]  /*0330*/  @!P0 LDG.E.U8 R10, desc[UR4][R4.64+0x3] ;  /* 0x00000304040a8981 */ /* 0x000ea8000c1e1100 */
[----:B------:R-:W4:Y:S07]  /*0340*/  @P2 LDG.E.U8 R2, desc[UR4][R6.64] ;  /* 0x0000000406022981 */ /* 0x000f2e000c1e1100 */
[----:B------:R-:W5:Y:S01]  /*0350*/  @!P6 LDG.E.U8 R13, desc[UR4][R8.64] ;  /* 0x00000004080de981 */ /* 0x000f62000c1e1100 */
[----:B------:R-:W-:Y:S01]  /*0360*/  MOV R0, R3 ;  /* 0x0000000300007202 */ /* 0x000fe20000000f00 */
[----:B--2---:R-:W-:-:S02]  /*0370*/  @!P0 IMAD R0, R10, -0x2, R3 ;  /* 0xfffffffe0a008824 */ /* 0x004fc400078e0203 */
[--C-:B---3--:R-:W-:Y:S02]  /*0380*/  @!P5 IMAD.IADD R3, R3, 0x1, R11.reuse ;  /* 0x000000010303d824 */ /* 0x108fe400078e020b */
[----:B------:R-:W-:Y:S02]  /*0390*/  @!P5 IMAD.IADD R0, R0, 0x1, -R11 ;  /* 0x000000010000d824 */ /* 0x000fe400078e0a0b */
[----:B----4-:R-:W-:-:S05]  /*03a0*/  @P2 IMAD R3, R2, -0x2, R3 ;  /* 0xfffffffe02032824 */ /* 0x010fca00078e0203 */
[----:B------:R-:W-:Y:S01]  /*03b0*/  @P1 LEA R3, R12, R3, 0x1 ;  /* 0x000000030c031211 */ /* 0x000fe200078e08ff */
[----:B-----5:R-:W-:-:S04]  /*03c0*/  @!P6 IMAD.IADD R0, R0, 0x1, R13 ;  /* 0x000000010000e824 */ /* 0x020fc800078e020d */
[----:B------:R-:W-:Y:S02]  /*03d0*/  @!P3 IMAD R0, R15, 0x2, R0 ;  /* 0x000000020f00b824 */ /* 0x000fe400078e0200 */
[----:B------:R-:W-:-:S03]  /*03e0*/  @!P6 IMAD.IADD R3, R3, 0x1, -R13 ;  /* 0x000000010303e824 */ /* 0x000fc600078e0a0d */
[----:B------:R-:W-:Y:S01]  /*03f0*/  @!P4 IADD3 R0, PT, PT, R0, R14, RZ ;  /* 0x0000000e0000c210 */ /* 0x000fe20007ffe0ff */
[----:B------:R-:W-:-:S03]  /*0400*/  @!P4 IMAD.IADD R3, R3, 0x1, R14 ;  /* 0x000000010303c824 */ /* 0x000fc600078e020e */
[----:B------:R-:W-:Y:S02]  /*0410*/  IABS R0, R0 ;  /* 0x0000000000007213 */ /* 0x000fe40000000000 */
[----:B------:R-:W-:-:S03]  /*0420*/  IABS R2, R3 ;  /* 0x0000000300027213 */ /* 0x000fc60000000000 */
[----:B------:R-:W-:Y:S01]  /*0430*/  IMAD.MOV.U32 R3, RZ, RZ, R0 ;  /* 0x000000ffff037224 */ /* 0x000fe200078e0000 */
[----:B------:R-:W-:-:S05]  /*0440*/  MOV R0, R2 ;  /* 0x0000000200007202 */ /* 0x000fca0000000f00 */
[----:B------:R-:W-:-:S05]  /*0450*/  IMAD.IADD R3, R3, 0x1, R0 ;  /* 0x0000000103037824 */ /* 0x000fca00078e0200 */
[----:B------:R-:W-:Y:S04]  /*0460*/  STG.E.U8 desc[UR4][R6.64+0x3], R3 ;  /* 0x0000030306007986 */ /* 0x000fe8000c101104 */
[----:B------:R-:W-:Y:S04]  /*0470*/  STG.E.U8 desc[UR4][R6.64+0x4], R3 ;  /* 0x0000040306007986 */ /* 0x000fe8000c101104 */
[----:B------:R-:W-:Y:S01]  /*0480*/  STG.E.U8 desc[UR4][R6.64+0x5], R3 ;  /* 0x0000050306007986 */ /* 0x000fe2000c101104 */
[----:B------:R-:W-:Y:S05]  /*0490*/  EXIT ;  /* 0x000000000000794d */ /* 0x000fea0003800000 */
.L_x_0:
[----:B------:R-:W-:-:S00]  /*04a0*/  BRA `(.L_x_0) ;  /* 0xfffffffc00fc7947 */ /* 0x000fc0000383ffff */
[----:B------:R-:W-:-:S00]  /*04b0*/  NOP ;  /* 0x0000000000007918 */ /* 0x000fc00000000000 */
        /* <DEDUP_REMOVED lines=12> */
.L_x_1:


//--------------------- .nv.shared.reserved.0     --------------------------
	.section	.nv.shared.reserved.0,"aw",@nobits
	.weak		__nv_reservedSMEM_offset_0_alias
	.size		__nv_reservedSMEM_offset_0_alias, 0, 64
	.other		__nv_reservedSMEM_offset_0_alias,@"STO_CUDA_RESERVED_SHARED STV_DEFAULT"
__nv_reservedSMEM_offset_0_alias:
	.zero		0
	.zero		64


//--------------------- .nv.constant0._Z11SobelKernelPhii --------------------------
	.section	.nv.constant0._Z11SobelKernelPhii,"a",@progbits
	.sectionflags	@""
	.align	4
.nv.constant0._Z11SobelKernelPhii:
	.zero		912


//--------------------- SYMBOLS --------------------------

	.type		.nv.reservedSmem.offset0,@object
	.size		.nv.reservedSmem.offset0,0x4
